//
// Generated by NVIDIA NVVM Compiler
//
// Compiler Build ID: CL-36424714
// Cuda compilation tools, release 13.0, V13.0.88
// Based on NVVM 20.0.0
//

.version 9.0
.target sm_100
.address_size 64

	// .globl	_Z17matrixMultiDevicePfiiS_iiS_

.visible .entry _Z17matrixMultiDevicePfiiS_iiS_(
	.param .u64 .ptr .align 1 _Z17matrixMultiDevicePfiiS_iiS__param_0,
	.param .u32 _Z17matrixMultiDevicePfiiS_iiS__param_1,
	.param .u32 _Z17matrixMultiDevicePfiiS_iiS__param_2,
	.param .u64 .ptr .align 1 _Z17matrixMultiDevicePfiiS_iiS__param_3,
	.param .u32 _Z17matrixMultiDevicePfiiS_iiS__param_4,
	.param .u32 _Z17matrixMultiDevicePfiiS_iiS__param_5,
	.param .u64 .ptr .align 1 _Z17matrixMultiDevicePfiiS_iiS__param_6
)
{
	.reg .pred 	%p<6>;
	.reg .b32 	%r<21>;
	.reg .b32 	%f<5>;
	.reg .b64 	%rd<13>;

	ld.param.u64 	%rd1, [_Z17matrixMultiDevicePfiiS_iiS__param_0];
	ld.param.u32 	%r6, [_Z17matrixMultiDevicePfiiS_iiS__param_1];
	ld.param.u32 	%r4, [_Z17matrixMultiDevicePfiiS_iiS__param_2];
	ld.param.u64 	%rd2, [_Z17matrixMultiDevicePfiiS_iiS__param_3];
	ld.param.u32 	%r7, [_Z17matrixMultiDevicePfiiS_iiS__param_5];
	ld.param.u64 	%rd3, [_Z17matrixMultiDevicePfiiS_iiS__param_6];
	mov.u32 	%r8, %tid.x;
	mov.u32 	%r9, %ctaid.x;
	mov.u32 	%r10, %ntid.x;
	mad.lo.s32 	%r1, %r9, %r10, %r8;
	mov.u32 	%r11, %tid.y;
	mov.u32 	%r12, %ctaid.y;
	mov.u32 	%r13, %ntid.y;
	mad.lo.s32 	%r14, %r12, %r13, %r11;
	mov.u32 	%r15, %tid.z;
	mov.u32 	%r16, %ctaid.z;
	mov.u32 	%r17, %ntid.z;
	mad.lo.s32 	%r3, %r16, %r17, %r15;
	setp.ge.s32 	%p1, %r1, %r6;
	setp.ge.s32 	%p2, %r14, %r7;
	or.pred  	%p3, %p1, %p2;
	setp.ge.s32 	%p4, %r3, %r4;
	or.pred  	%p5, %p4, %p3;
	@%p5 bra 	$L__BB0_2;
	cvta.to.global.u64 	%rd4, %rd1;
	cvta.to.global.u64 	%rd5, %rd2;
	cvta.to.global.u64 	%rd6, %rd3;
	mad.lo.s32 	%r18, %r7, %r1, %r14;
	mul.wide.s32 	%rd7, %r18, 4;
	add.s64 	%rd8, %rd6, %rd7;
	mad.lo.s32 	%r19, %r4, %r1, %r3;
	mul.wide.s32 	%rd9, %r19, 4;
	add.s64 	%rd10, %rd4, %rd9;
	ld.global.f32 	%f1, [%rd10];
	mad.lo.s32 	%r20, %r7, %r3, %r14;
	mul.wide.u32 	%rd11, %r20, 4;
	add.s64 	%rd12, %rd5, %rd11;
	ld.global.f32 	%f2, [%rd12];
	mul.f32 	%f3, %f1, %f2;
	atom.global.add.f32 	%f4, [%rd8], %f3;
$L__BB0_2:
	ret;

}


// ===== COMPILED SASS (sm_100) =====

	.target	sm_100

	.elftype	@"ET_EXEC"


//--------------------- .note.nv.tkinfo           --------------------------
	.section	.note.nv.tkinfo,"",@"SHT_NOTE"
	.sectionflags	@"SHF_NOTE_NV_TKINFO"
	.tkinfo
        /*0018*/ 	.word	0x00000002
        /*0030*/ 	.string	""
        /*0030*/ 	.string	"ptxas"
        /*0030*/ 	.string	"Cuda compilation tools, release 13.0, V13.0.88"
        /*0030*/ 	.string	"Build cuda_13.0.r13.0/compiler.36424714_0"
        /*0030*/ 	.string	"-arch sm_100 -m 64 "



//--------------------- .note.nv.cuinfo           --------------------------
	.section	.note.nv.cuinfo,"",@"SHT_NOTE"
	.sectionflags	@"SHF_NOTE_NV_CUINFO"
        /*0018*/ 	.short	0x0002
        /*001a*/ 	.short	0x0064
        /*001c*/ 	.short	0x0082
	.zero		2


//--------------------- .nv.info                  --------------------------
	.section	.nv.info,"",@"SHT_CUDA_INFO"
	.align	4


	//----- nvinfo : EIATTR_REGCOUNT
	.align		4
        /*0000*/ 	.byte	0x04, 0x2f
        /*0002*/ 	.short	(.L_1 - .L_0)
	.align		4
.L_0:
        /*0004*/ 	.word	index@(_Z17matrixMultiDevicePfiiS_iiS_)
        /*0008*/ 	.word	0x0000000e


	//----- nvinfo : EIATTR_FRAME_SIZE
	.align		4
.L_1:
        /*000c*/ 	.byte	0x04, 0x11
        /*000e*/ 	.short	(.L_3 - .L_2)
	.align		4
.L_2:
        /*0010*/ 	.word	index@(_Z17matrixMultiDevicePfiiS_iiS_)
        /*0014*/ 	.word	0x00000000


	//----- nvinfo : EIATTR_MIN_STACK_SIZE
	.align		4
.L_3:
        /*0018*/ 	.byte	0x04, 0x12
        /*001a*/ 	.short	(.L_5 - .L_4)
	.align		4
.L_4:
        /*001c*/ 	.word	index@(_Z17matrixMultiDevicePfiiS_iiS_)
        /*0020*/ 	.word	0x00000000
.L_5:


//--------------------- .nv.compat                --------------------------
	.section	.nv.compat,"",@"SHT_CUDA_COMPAT_INFO"
	.align	4
        /*0000*/ 	.byte	0x02, 0x09, 0x00, 0x00, 0x02, 0x02, 0x01, 0x00, 0x02, 0x05, 0x05, 0x00, 0x03, 0x07, 0x01, 0x01
        /*0010*/ 	.byte	0x02, 0x03, 0x00, 0x00, 0x02, 0x06, 0x01, 0x00, 0x04, 0x0b, 0x08, 0x00, 0x09, 0x00, 0x00, 0x00
        /*0020*/ 	.byte	0x00, 0x00, 0x00, 0x00


//--------------------- .nv.info._Z17matrixMultiDevicePfiiS_iiS_ --------------------------
	.section	.nv.info._Z17matrixMultiDevicePfiiS_iiS_,"",@"SHT_CUDA_INFO"
	.sectionflags	@""
	.align	4


	//----- nvinfo : EIATTR_CUDA_API_VERSION
	.align		4
        /*0000*/ 	.byte	0x04, 0x37
        /*0002*/ 	.short	(.L_7 - .L_6)
.L_6:
        /*0004*/ 	.word	0x00000082


	//----- nvinfo : EIATTR_KPARAM_INFO
	.align		4
.L_7:
        /*0008*/ 	.byte	0x04, 0x17
        /*000a*/ 	.short	(.L_9 - .L_8)
.L_8:
        /*000c*/ 	.word	0x00000000
        /*0010*/ 	.short	0x0006
        /*0012*/ 	.short	0x0020
        /*0014*/ 	.byte	0x00, 0xf5, 0x21, 0x00


	//----- nvinfo : EIATTR_KPARAM_INFO
	.align		4
.L_9:
        /*0018*/ 	.byte	0x04, 0x17
        /*001a*/ 	.short	(.L_11 - .L_10)
.L_10:
        /*001c*/ 	.word	0x00000000
        /*0020*/ 	.short	0x0005
        /*0022*/ 	.short	0x001c
        /*0024*/ 	.byte	0x00, 0xf0, 0x11, 0x00


	//----- nvinfo : EIATTR_KPARAM_INFO
	.align		4
.L_11:
        /*0028*/ 	.byte	0x04, 0x17
        /*002a*/ 	.short	(.L_13 - .L_12)
.L_12:
        /*002c*/ 	.word	0x00000000
        /*0030*/ 	.short	0x0004
        /*0032*/ 	.short	0x0018
        /*0034*/ 	.byte	0x00, 0xf0, 0x11, 0x00


	//----- nvinfo : EIATTR_KPARAM_INFO
	.align		4
.L_13:
        /*0038*/ 	.byte	0x04, 0x17
        /*003a*/ 	.short	(.L_15 - .L_14)
.L_14:
        /*003c*/ 	.word	0x00000000
        /*0040*/ 	.short	0x0003
        /*0042*/ 	.short	0x0010
        /*0044*/ 	.byte	0x00, 0xf5, 0x21, 0x00


	//----- nvinfo : EIATTR_KPARAM_INFO
	.align		4
.L_15:
        /*0048*/ 	.byte	0x04, 0x17
        /*004a*/ 	.short	(.L_17 - .L_16)
.L_16:
        /*004c*/ 	.word	0x00000000
        /*0050*/ 	.short	0x0002
        /*0052*/ 	.short	0x000c
        /*0054*/ 	.byte	0x00, 0xf0, 0x11, 0x00


	//----- nvinfo : EIATTR_KPARAM_INFO
	.align		4
.L_17:
        /*0058*/ 	.byte	0x04, 0x17
        /*005a*/ 	.short	(.L_19 - .L_18)
.L_18:
        /*005c*/ 	.word	0x00000000
        /*0060*/ 	.short	0x0001
        /*0062*/ 	.short	0x0008
        /*0064*/ 	.byte	0x00, 0xf0, 0x11, 0x00


	//----- nvinfo : EIATTR_KPARAM_INFO
	.align		4
.L_19:
        /*0068*/ 	.byte	0x04, 0x17
        /*006a*/ 	.short	(.L_21 - .L_20)
.L_20:
        /*006c*/ 	.word	0x00000000
        /*0070*/ 	.short	0x0000
        /*0072*/ 	.short	0x0000
        /*0074*/ 	.byte	0x00, 0xf5, 0x21, 0x00


	//----- nvinfo : EIATTR_SPARSE_MMA_MASK
	.align		4
.L_21:
        /*0078*/ 	.byte	0x03, 0x50
        /*007a*/ 	.short	0x0000


	//----- nvinfo : EIATTR_MAXREG_COUNT
	.align		4
        /*007c*/ 	.byte	0x03, 0x1b
        /*007e*/ 	.short	0x00ff


	//----- nvinfo : EIATTR_MERCURY_ISA_VERSION
	.align		4
        /*0080*/ 	.byte	0x03, 0x5f
        /*0082*/ 	.short	0x0101


	//----- nvinfo : EIATTR_VRC_CTA_INIT_COUNT
	.align		4
        /*0084*/ 	.byte	0x02, 0x4a
	.zero		1
	.zero		1


	//----- nvinfo : EIATTR_EXIT_INSTR_OFFSETS
	.align		4
        /*0088*/ 	.byte	0x04, 0x1c
        /*008a*/ 	.short	(.L_23 - .L_22)


	//   ....[0]....
.L_22:
        /*008c*/ 	.word	0x00000120


	//   ....[1]....
        /*0090*/ 	.word	0x00000210


	//----- nvinfo : EIATTR_CBANK_PARAM_SIZE
	.align		4
.L_23:
        /*0094*/ 	.byte	0x03, 0x19
        /*0096*/ 	.short	0x0028


	//----- nvinfo : EIATTR_PARAM_CBANK
	.align		4
        /*0098*/ 	.byte	0x04, 0x0a
        /*009a*/ 	.short	(.L_25 - .L_24)
	.align		4
.L_24:
        /*009c*/ 	.word	index@(.nv.constant0._Z17matrixMultiDevicePfiiS_iiS_)
        /*00a0*/ 	.short	0x0380
        /*00a2*/ 	.short	0x0028


	//----- nvinfo : EIATTR_SW_WAR
	.align		4
.L_25:
        /*00a4*/ 	.byte	0x04, 0x36
        /*00a6*/ 	.short	(.L_27 - .L_26)
.L_26:
        /*00a8*/ 	.word	0x00000008
.L_27:


//--------------------- .nv.callgraph             --------------------------
	.section	.nv.callgraph,"",@"SHT_CUDA_CALLGRAPH"
	.align	4
	.sectionentsize	8
	.align		4
        /*0000*/ 	.word	0x00000000
	.align		4
        /*0004*/ 	.word	0xffffffff
	.align		4
        /*0008*/ 	.word	0x00000000
	.align		4
        /*000c*/ 	.word	0xfffffffe
	.align		4
        /*0010*/ 	.word	0x00000000
	.align		4
        /*0014*/ 	.word	0xfffffffd
	.align		4
        /*0018*/ 	.word	0x00000000
	.align		4
        /*001c*/ 	.word	0xfffffffc


//--------------------- .text._Z17matrixMultiDevicePfiiS_iiS_ --------------------------
	.section	.text._Z17matrixMultiDevicePfiiS_iiS_,"ax",@progbits
	.align	128
        .global         _Z17matrixMultiDevicePfiiS_iiS_
        .type           _Z17matrixMultiDevicePfiiS_iiS_,@function
        .size           _Z17matrixMultiDevicePfiiS_iiS_,(.L_x_1 - _Z17matrixMultiDevicePfiiS_iiS_)
        .other          _Z17matrixMultiDevicePfiiS_iiS_,@"STO_CUDA_ENTRY STV_DEFAULT"
_Z17matrixMultiDevicePfiiS_iiS_:
.text._Z17matrixMultiDevicePfiiS_iiS_:
[----:B------:R-:W-:Y:S01]  /*0000*/  LDC R1, c[0x0][0x37c] ;  /* 0x0000df00ff017b82 */ /* 0x000fe20000000800 */
[----:B------:R-:W0:Y:S07]  /*0010*/  S2R R9, SR_TID.Y ;  /* 0x0000000000097919 */ /* 0x000e2e0000002200 */
[----:B------:R-:W1:Y:S01]  /*0020*/  LDC R3, c[0x0][0x360] ;  /* 0x0000d800ff037b82 */ /* 0x000e620000000800 */
[----:B------:R-:W2:Y:S01]  /*0030*/  LDCU UR7, c[0x0][0x39c] ;  /* 0x00007380ff0777ac */ /* 0x000ea20008000800 */
[----:B------:R-:W1:Y:S01]  /*0040*/  S2R R0, SR_TID.X ;  /* 0x0000000000007919 */ /* 0x000e620000002100 */
[----:B------:R-:W3:Y:S01]  /*0050*/  LDCU.64 UR8, c[0x0][0x388] ;  /* 0x00007100ff0877ac */ /* 0x000ee20008000a00 */
[----:B------:R-:W4:Y:S04]  /*0060*/  S2R R4, SR_TID.Z ;  /* 0x0000000000047919 */ /* 0x000f280000002300 */
[----:B------:R-:W0:Y:S08]  /*0070*/  S2UR UR5, SR_CTAID.Y ;  /* 0x00000000000579c3 */ /* 0x000e300000002600 */
[----:B------:R-:W0:Y:S08]  /*0080*/  LDC R2, c[0x0][0x364] ;  /* 0x0000d900ff027b82 */ /* 0x000e300000000800 */
[----:B------:R-:W1:Y:S08]  /*0090*/  S2UR UR4, SR_CTAID.X ;  /* 0x00000000000479c3 */ /* 0x000e700000002500 */
[----:B------:R-:W4:Y:S08]  /*00a0*/  S2UR UR6, SR_CTAID.Z ;  /* 0x00000000000679c3 */ /* 0x000f300000002700 */
[----:B------:R-:W4:Y:S01]  /*00b0*/  LDC R5, c[0x0][0x368] ;  /* 0x0000da00ff057b82 */ /* 0x000f220000000800 */
[----:B0-----:R-:W-:-:S05]  /*00c0*/  IMAD R9, R2, UR5, R9 ;  /* 0x0000000502097c24 */ /* 0x001fca000f8e0209 */
[----:B--2---:R-:W-:Y:S01]  /*00d0*/  ISETP.GE.AND P0, PT, R9, UR7, PT ;  /* 0x0000000709007c0c */ /* 0x004fe2000bf06270 */
[----:B-1----:R-:W-:-:S05]  /*00e0*/  IMAD R0, R3, UR4, R0 ;  /* 0x0000000403007c24 */ /* 0x002fca000f8e0200 */
[----:B---3--:R-:W-:Y:S01]  /*00f0*/  ISETP.GE.OR P0, PT, R0, UR8, P0 ;  /* 0x0000000800007c0c */ /* 0x008fe20008706670 */
[----:B----4-:R-:W-:-:S05]  /*0100*/  IMAD R2, R5, UR6, R4 ;  /* 0x0000000605027c24 */ /* 0x010fca000f8e0204 */
[----:B------:R-:W-:-:S13]  /*0110*/  ISETP.GE.OR P0, PT, R2, UR9, P0 ;  /* 0x0000000902007c0c */ /* 0x000fda0008706670 */
[----:B------:R-:W-:Y:S05]  /*0120*/  @P0 EXIT ;  /* 0x000000000000094d */ /* 0x000fea0003800000 */
[----:B------:R-:W0:Y:S01]  /*0130*/  LDC.64 R6, c[0x0][0x390] ;  /* 0x0000e400ff067b82 */ /* 0x000e220000000a00 */
[----:B------:R-:W1:Y:S01]  /*0140*/  LDCU.64 UR4, c[0x0][0x358] ;  /* 0x00006b00ff0477ac */ /* 0x000e620008000a00 */
[----:B------:R-:W-:Y:S02]  /*0150*/  IMAD R11, R2, UR7, R9 ;  /* 0x00000007020b7c24 */ /* 0x000fe4000f8e0209 */
[----:B------:R-:W-:-:S04]  /*0160*/  IMAD R3, R0, UR9, R2 ;  /* 0x0000000900037c24 */ /* 0x000fc8000f8e0202 */
[----:B------:R-:W2:Y:S01]  /*0170*/  LDC.64 R4, c[0x0][0x380] ;  /* 0x0000e000ff047b82 */ /* 0x000ea20000000a00 */
[----:B0-----:R-:W-:-:S06]  /*0180*/  IMAD.WIDE.U32 R6, R11, 0x4, R6 ;  /* 0x000000040b067825 */ /* 0x001fcc00078e0006 */
[----:B-1----:R-:W3:Y:S01]  /*0190*/  LDG.E R7, desc[UR4][R6.64] ;  /* 0x0000000406077981 */ /* 0x002ee2000c1e1900 */
[----:B--2---:R-:W-:Y:S02]  /*01a0*/  IMAD.WIDE R4, R3, 0x4, R4 ;  /* 0x0000000403047825 */ /* 0x004fe400078e0204 */
[----:B------:R-:W0:Y:S04]  /*01b0*/  LDC.64 R2, c[0x0][0x3a0] ;  /* 0x0000e800ff027b82 */ /* 0x000e280000000a00 */
[----:B------:R-:W3:Y:S01]  /*01c0*/  LDG.E R4, desc[UR4][R4.64] ;  /* 0x0000000404047981 */ /* 0x000ee2000c1e1900 */
[----:B------:R-:W-:-:S04]  /*01d0*/  IMAD R9, R0, UR7, R9 ;  /* 0x0000000700097c24 */ /* 0x000fc8000f8e0209 */
[----:B0-----:R-:W-:-:S04]  /*01e0*/  IMAD.WIDE R2, R9, 0x4, R2 ;  /* 0x0000000409027825 */ /* 0x001fc800078e0202 */
[----:B---3--:R-:W-:-:S05]  /*01f0*/  FMUL R9, R4, R7 ;  /* 0x0000000704097220 */ /* 0x008fca0000400000 */
[----:B------:R-:W-:Y:S01]  /*0200*/  REDG.E.ADD.F32.FTZ.RN.STRONG.GPU desc[UR4][R2.64], R9 ;  /* 0x00000009020079a6 */ /* 0x000fe2000c12f304 */
[----:B------:R-:W-:Y:S05]  /*0210*/  EXIT ;  /* 0x000000000000794d */ /* 0x000fea0003800000 */
.L_x_0:
[----:B------:R-:W-:-:S00]  /*0220*/  BRA `(.L_x_0) ;  /* 0xfffffffc00fc7947 */ /* 0x000fc0000383ffff */
[----:B------:R-:W-:-:S00]  /*0230*/  NOP ;  /* 0x0000000000007918 */ /* 0x000fc00000000000 */
        /* <DEDUP_REMOVED lines=12> */
.L_x_1:


//--------------------- .nv.shared.reserved.0     --------------------------
	.section	.nv.shared.reserved.0,"aw",@nobits
	.weak		__nv_reservedSMEM_offset_0_alias
	.size		__nv_reservedSMEM_offset_0_alias, 0, 64
	.other		__nv_reservedSMEM_offset_0_alias,@"STO_CUDA_RESERVED_SHARED STV_DEFAULT"
__nv_reservedSMEM_offset_0_alias:
	.zero		0
	.zero		64


//--------------------- .nv.constant0._Z17matrixMultiDevicePfiiS_iiS_ --------------------------
	.section	.nv.constant0._Z17matrixMultiDevicePfiiS_iiS_,"a",@progbits
	.sectionflags	@""
	.align	4
.nv.constant0._Z17matrixMultiDevicePfiiS_iiS_:
	.zero		936


//--------------------- SYMBOLS --------------------------

	.type		.nv.reservedSmem.offset0,@object
	.size		.nv.reservedSmem.offset0,0x4
